//
// Generated by NVIDIA NVVM Compiler
//
// Compiler Build ID: CL-36424714
// Cuda compilation tools, release 13.0, V13.0.88
// Based on NVVM 20.0.0
//

.version 9.0
.target sm_100
.address_size 64

	// .globl	_Z6smem_1Pj
// _ZZ6smem_1PjE4smem has been demoted
// _ZZ6smem_2PjE4smem has been demoted
// _ZZ6smem_3PjE4smem has been demoted
// _ZZ6smem_4PjE4smem has been demoted
// _ZZ6smem_5PjE4smem has been demoted
// _ZZ6smem_6PjE4smem has been demoted
// _ZZ6smem_7PjE4smem has been demoted
// _ZZ6smem_8PjE4smem has been demoted

.visible .entry _Z6smem_1Pj(
	.param .u64 .ptr .align 1 _Z6smem_1Pj_param_0
)
{
	.reg .pred 	%p<2>;
	.reg .b32 	%r<9>;
	.reg .b64 	%rd<5>;
	// demoted variable
	.shared .align 4 .b8 _ZZ6smem_1PjE4smem[512];
	ld.param.u64 	%rd1, [_Z6smem_1Pj_param_0];
	mov.u32 	%r1, %tid.x;
	shl.b32 	%r3, %r1, 2;
	mov.u32 	%r4, _ZZ6smem_1PjE4smem;
	add.s32 	%r2, %r4, %r3;
	st.shared.u32 	[%r2], %r1;
	st.shared.u32 	[%r2+128], %r1;
	st.shared.u32 	[%r2+256], %r1;
	st.shared.u32 	[%r2+384], %r1;
	bar.sync 	0;
	setp.gt.u32 	%p1, %r1, 15;
	@%p1 bra 	$L__BB0_2;
	cvta.to.global.u64 	%rd2, %rd1;
	mul.wide.u32 	%rd3, %r1, 8;
	add.s64 	%rd4, %rd2, %rd3;
	add.s32 	%r6, %r2, %r3;
	ld.shared.v2.u32 	{%r7, %r8}, [%r6];
	st.global.v2.u32 	[%rd4], {%r7, %r8};
$L__BB0_2:
	ret;

}
	// .globl	_Z6smem_2Pj
.visible .entry _Z6smem_2Pj(
	.param .u64 .ptr .align 1 _Z6smem_2Pj_param_0
)
{
	.reg .pred 	%p<5>;
	.reg .b32 	%r<11>;
	.reg .b64 	%rd<5>;
	// demoted variable
	.shared .align 4 .b8 _ZZ6smem_2PjE4smem[512];
	ld.param.u64 	%rd1, [_Z6smem_2Pj_param_0];
	mov.u32 	%r1, %tid.x;
	shl.b32 	%r2, %r1, 2;
	mov.u32 	%r3, _ZZ6smem_2PjE4smem;
	add.s32 	%r4, %r3, %r2;
	st.shared.u32 	[%r4], %r1;
	st.shared.u32 	[%r4+128], %r1;
	st.shared.u32 	[%r4+256], %r1;
	st.shared.u32 	[%r4+384], %r1;
	bar.sync 	0;
	setp.gt.u32 	%p1, %r1, 14;
	setp.ne.s32 	%p2, %r1, 16;
	and.pred  	%p3, %p1, %p2;
	@%p3 bra 	$L__BB1_2;
	setp.eq.s32 	%p4, %r1, 16;
	cvta.to.global.u64 	%rd2, %rd1;
	mul.wide.u32 	%rd3, %r1, 8;
	add.s64 	%rd4, %rd2, %rd3;
	selp.b32 	%r5, 15, %r1, %p4;
	shl.b32 	%r6, %r5, 3;
	add.s32 	%r8, %r3, %r6;
	ld.shared.v2.u32 	{%r9, %r10}, [%r8];
	st.global.v2.u32 	[%rd4], {%r9, %r10};
$L__BB1_2:
	ret;

}
	// .globl	_Z6smem_3Pj
.visible .entry _Z6smem_3Pj(
	.param .u64 .ptr .align 1 _Z6smem_3Pj_param_0
)
{
	.reg .b32 	%r<9>;
	.reg .b64 	%rd<5>;
	// demoted variable
	.shared .align 4 .b8 _ZZ6smem_3PjE4smem[512];
	ld.param.u64 	%rd1, [_Z6smem_3Pj_param_0];
	mov.u32 	%r1, %tid.x;
	shl.b32 	%r2, %r1, 2;
	mov.u32 	%r3, _ZZ6smem_3PjE4smem;
	add.s32 	%r4, %r3, %r2;
	st.shared.u32 	[%r4], %r1;
	st.shared.u32 	[%r4+128], %r1;
	st.shared.u32 	[%r4+256], %r1;
	st.shared.u32 	[%r4+384], %r1;
	cvta.to.global.u64 	%rd2, %rd1;
	bar.sync 	0;
	mul.wide.u32 	%rd3, %r1, 8;
	add.s64 	%rd4, %rd2, %rd3;
	and.b32  	%r5, %r2, 4088;
	add.s32 	%r6, %r3, %r5;
	ld.shared.v2.u32 	{%r7, %r8}, [%r6];
	st.global.v2.u32 	[%rd4], {%r7, %r8};
	ret;

}
	// .globl	_Z6smem_4Pj
.visible .entry _Z6smem_4Pj(
	.param .u64 .ptr .align 1 _Z6smem_4Pj_param_0
)
{
	.reg .pred 	%p<2>;
	.reg .b32 	%r<17>;
	.reg .b64 	%rd<5>;
	// demoted variable
	.shared .align 4 .b8 _ZZ6smem_4PjE4smem[512];
	ld.param.u64 	%rd1, [_Z6smem_4Pj_param_0];
	mov.u32 	%r1, %tid.x;
	shl.b32 	%r5, %r1, 2;
	mov.u32 	%r6, _ZZ6smem_4PjE4smem;
	add.s32 	%r7, %r6, %r5;
	st.shared.u32 	[%r7], %r1;
	st.shared.u32 	[%r7+128], %r1;
	st.shared.u32 	[%r7+256], %r1;
	st.shared.u32 	[%r7+384], %r1;
	bar.sync 	0;
	setp.gt.u32 	%p1, %r1, 15;
	@%p1 bra 	$L__BB3_2;
	shr.u32 	%r16, %r1, 1;
	bra.uni 	$L__BB3_3;
$L__BB3_2:
	shr.u32 	%r8, %r1, 1;
	and.b32  	%r9, %r8, 510;
	and.b32  	%r10, %r1, 1;
	or.b32  	%r16, %r9, %r10;
$L__BB3_3:
	cvta.to.global.u64 	%rd2, %rd1;
	mul.wide.u32 	%rd3, %r1, 8;
	add.s64 	%rd4, %rd2, %rd3;
	shl.b32 	%r11, %r16, 3;
	add.s32 	%r13, %r6, %r11;
	ld.shared.v2.u32 	{%r14, %r15}, [%r13];
	st.global.v2.u32 	[%rd4], {%r14, %r15};
	ret;

}
	// .globl	_Z6smem_5Pj
.visible .entry _Z6smem_5Pj(
	.param .u64 .ptr .align 1 _Z6smem_5Pj_param_0
)
{
	.reg .b32 	%r<10>;
	.reg .b64 	%rd<5>;
	// demoted variable
	.shared .align 4 .b8 _ZZ6smem_5PjE4smem[512];
	ld.param.u64 	%rd1, [_Z6smem_5Pj_param_0];
	mov.u32 	%r1, %tid.x;
	shl.b32 	%r2, %r1, 2;
	mov.u32 	%r3, _ZZ6smem_5PjE4smem;
	add.s32 	%r4, %r3, %r2;
	st.shared.u32 	[%r4], %r1;
	st.shared.u32 	[%r4+128], %r1;
	st.shared.u32 	[%r4+256], %r1;
	st.shared.u32 	[%r4+384], %r1;
	cvta.to.global.u64 	%rd2, %rd1;
	bar.sync 	0;
	mul.wide.u32 	%rd3, %r1, 8;
	add.s64 	%rd4, %rd2, %rd3;
	shl.b32 	%r5, %r1, 3;
	and.b32  	%r6, %r5, 120;
	add.s32 	%r7, %r3, %r6;
	ld.shared.v2.u32 	{%r8, %r9}, [%r7];
	st.global.v2.u32 	[%rd4], {%r8, %r9};
	ret;

}
	// .globl	_Z6smem_6Pj
.visible .entry _Z6smem_6Pj(
	.param .u64 .ptr .align 1 _Z6smem_6Pj_param_0
)
{
	.reg .b32 	%r<13>;
	.reg .b64 	%rd<5>;
	// demoted variable
	.shared .align 4 .b8 _ZZ6smem_6PjE4smem[512];
	ld.param.u64 	%rd1, [_Z6smem_6Pj_param_0];
	mov.u32 	%r1, %tid.x;
	shl.b32 	%r2, %r1, 2;
	mov.u32 	%r3, _ZZ6smem_6PjE4smem;
	add.s32 	%r4, %r3, %r2;
	st.shared.u32 	[%r4], %r1;
	st.shared.u32 	[%r4+128], %r1;
	st.shared.u32 	[%r4+256], %r1;
	st.shared.u32 	[%r4+384], %r1;
	cvta.to.global.u64 	%rd2, %rd1;
	bar.sync 	0;
	shr.u32 	%r5, %r1, 1;
	and.b32  	%r6, %r5, 510;
	and.b32  	%r7, %r1, 1;
	or.b32  	%r8, %r6, %r7;
	mul.wide.u32 	%rd3, %r1, 8;
	add.s64 	%rd4, %rd2, %rd3;
	shl.b32 	%r9, %r8, 3;
	add.s32 	%r10, %r3, %r9;
	ld.shared.v2.u32 	{%r11, %r12}, [%r10];
	st.global.v2.u32 	[%rd4], {%r11, %r12};
	ret;

}
	// .globl	_Z6smem_7Pj
.visible .entry _Z6smem_7Pj(
	.param .u64 .ptr .align 1 _Z6smem_7Pj_param_0
)
{
	.reg .b32 	%r<13>;
	.reg .b64 	%rd<5>;
	// demoted variable
	.shared .align 4 .b8 _ZZ6smem_7PjE4smem[512];
	ld.param.u64 	%rd1, [_Z6smem_7Pj_param_0];
	mov.u32 	%r1, %tid.x;
	shl.b32 	%r2, %r1, 2;
	mov.u32 	%r3, _ZZ6smem_7PjE4smem;
	add.s32 	%r4, %r3, %r2;
	st.shared.u32 	[%r4], %r1;
	st.shared.u32 	[%r4+128], %r1;
	st.shared.u32 	[%r4+256], %r1;
	st.shared.u32 	[%r4+384], %r1;
	cvta.to.global.u64 	%rd2, %rd1;
	bar.sync 	0;
	shr.u32 	%r5, %r1, 3;
	and.b32  	%r6, %r5, 126;
	and.b32  	%r7, %r1, 1;
	or.b32  	%r8, %r6, %r7;
	mul.wide.u32 	%rd3, %r1, 8;
	add.s64 	%rd4, %rd2, %rd3;
	shl.b32 	%r9, %r8, 3;
	add.s32 	%r10, %r3, %r9;
	ld.shared.v2.u32 	{%r11, %r12}, [%r10];
	st.global.v2.u32 	[%rd4], {%r11, %r12};
	ret;

}
	// .globl	_Z6smem_8Pj
.visible .entry _Z6smem_8Pj(
	.param .u64 .ptr .align 1 _Z6smem_8Pj_param_0
)
{
	.reg .b32 	%r<15>;
	.reg .b64 	%rd<5>;
	// demoted variable
	.shared .align 4 .b8 _ZZ6smem_8PjE4smem[512];
	ld.param.u64 	%rd1, [_Z6smem_8Pj_param_0];
	mov.u32 	%r1, %tid.x;
	shl.b32 	%r2, %r1, 2;
	mov.u32 	%r3, _ZZ6smem_8PjE4smem;
	add.s32 	%r4, %r3, %r2;
	st.shared.u32 	[%r4], %r1;
	st.shared.u32 	[%r4+128], %r1;
	st.shared.u32 	[%r4+256], %r1;
	st.shared.u32 	[%r4+384], %r1;
	cvta.to.global.u64 	%rd2, %rd1;
	bar.sync 	0;
	shr.u32 	%r5, %r1, 3;
	and.b32  	%r6, %r5, 126;
	and.b32  	%r7, %r1, 1;
	or.b32  	%r8, %r6, %r7;
	mul.wide.u32 	%rd3, %r1, 16;
	add.s64 	%rd4, %rd2, %rd3;
	shl.b32 	%r9, %r8, 4;
	add.s32 	%r10, %r3, %r9;
	ld.shared.v4.u32 	{%r11, %r12, %r13, %r14}, [%r10];
	st.global.v4.u32 	[%rd4], {%r11, %r12, %r13, %r14};
	ret;

}


// ===== COMPILED SASS (sm_100) =====

	.target	sm_100

	.elftype	@"ET_EXEC"


//--------------------- .note.nv.tkinfo           --------------------------
	.section	.note.nv.tkinfo,"",@"SHT_NOTE"
	.sectionflags	@"SHF_NOTE_NV_TKINFO"
	.tkinfo
        /*0018*/ 	.word	0x00000002
        /*0030*/ 	.string	""
        /*0030*/ 	.string	"ptxas"
        /*0030*/ 	.string	"Cuda compilation tools, release 13.0, V13.0.88"
        /*0030*/ 	.string	"Build cuda_13.0.r13.0/compiler.36424714_0"
        /*0030*/ 	.string	"-arch sm_100 -m 64 "



//--------------------- .note.nv.cuinfo           --------------------------
	.section	.note.nv.cuinfo,"",@"SHT_NOTE"
	.sectionflags	@"SHF_NOTE_NV_CUINFO"
        /*0018*/ 	.short	0x0002
        /*001a*/ 	.short	0x0064
        /*001c*/ 	.short	0x0082
	.zero		2


//--------------------- .nv.info                  --------------------------
	.section	.nv.info,"",@"SHT_CUDA_INFO"
	.align	4


	//----- nvinfo : EIATTR_REGCOUNT
	.align		4
        /*0000*/ 	.byte	0x04, 0x2f
        /*0002*/ 	.short	(.L_1 - .L_0)
	.align		4
.L_0:
        /*0004*/ 	.word	index@(_Z6smem_1Pj)
        /*0008*/ 	.word	0x0000000a


	//----- nvinfo : EIATTR_FRAME_SIZE
	.align		4
.L_1:
        /*000c*/ 	.byte	0x04, 0x11
        /*000e*/ 	.short	(.L_3 - .L_2)
	.align		4
.L_2:
        /*0010*/ 	.word	index@(_Z6smem_1Pj)
        /*0014*/ 	.word	0x00000000


	//----- nvinfo : EIATTR_REGCOUNT
	.align		4
.L_3:
        /*0018*/ 	.byte	0x04, 0x2f
        /*001a*/ 	.short	(.L_5 - .L_4)
	.align		4
.L_4:
        /*001c*/ 	.word	index@(_Z6smem_2Pj)
        /*0020*/ 	.word	0x0000000a


	//----- nvinfo : EIATTR_FRAME_SIZE
	.align		4
.L_5:
        /*0024*/ 	.byte	0x04, 0x11
        /*0026*/ 	.short	(.L_7 - .L_6)
	.align		4
.L_6:
        /*0028*/ 	.word	index@(_Z6smem_2Pj)
        /*002c*/ 	.word	0x00000000


	//----- nvinfo : EIATTR_REGCOUNT
	.align		4
.L_7:
        /*0030*/ 	.byte	0x04, 0x2f
        /*0032*/ 	.short	(.L_9 - .L_8)
	.align		4
.L_8:
        /*0034*/ 	.word	index@(_Z6smem_3Pj)
        /*0038*/ 	.word	0x0000000a


	//----- nvinfo : EIATTR_FRAME_SIZE
	.align		4
.L_9:
        /*003c*/ 	.byte	0x04, 0x11
        /*003e*/ 	.short	(.L_11 - .L_10)
	.align		4
.L_10:
        /*0040*/ 	.word	index@(_Z6smem_3Pj)
        /*0044*/ 	.word	0x00000000


	//----- nvinfo : EIATTR_REGCOUNT
	.align		4
.L_11:
        /*0048*/ 	.byte	0x04, 0x2f
        /*004a*/ 	.short	(.L_13 - .L_12)
	.align		4
.L_12:
        /*004c*/ 	.word	index@(_Z6smem_4Pj)
        /*0050*/ 	.word	0x0000000a


	//----- nvinfo : EIATTR_FRAME_SIZE
	.align		4
.L_13:
        /*0054*/ 	.byte	0x04, 0x11
        /*0056*/ 	.short	(.L_15 - .L_14)
	.align		4
.L_14:
        /*0058*/ 	.word	index@(_Z6smem_4Pj)
        /*005c*/ 	.word	0x00000000


	//----- nvinfo : EIATTR_REGCOUNT
	.align		4
.L_15:
        /*0060*/ 	.byte	0x04, 0x2f
        /*0062*/ 	.short	(.L_17 - .L_16)
	.align		4
.L_16:
        /*0064*/ 	.word	index@(_Z6smem_5Pj)
        /*0068*/ 	.word	0x0000000a


	//----- nvinfo : EIATTR_FRAME_SIZE
	.align		4
.L_17:
        /*006c*/ 	.byte	0x04, 0x11
        /*006e*/ 	.short	(.L_19 - .L_18)
	.align		4
.L_18:
        /*0070*/ 	.word	index@(_Z6smem_5Pj)
        /*0074*/ 	.word	0x00000000


	//----- nvinfo : EIATTR_REGCOUNT
	.align		4
.L_19:
        /*0078*/ 	.byte	0x04, 0x2f
        /*007a*/ 	.short	(.L_21 - .L_20)
	.align		4
.L_20:
        /*007c*/ 	.word	index@(_Z6smem_6Pj)
        /*0080*/ 	.word	0x0000000a


	//----- nvinfo : EIATTR_FRAME_SIZE
	.align		4
.L_21:
        /*0084*/ 	.byte	0x04, 0x11
        /*0086*/ 	.short	(.L_23 - .L_22)
	.align		4
.L_22:
        /*0088*/ 	.word	index@(_Z6smem_6Pj)
        /*008c*/ 	.word	0x00000000


	//----- nvinfo : EIATTR_REGCOUNT
	.align		4
.L_23:
        /*0090*/ 	.byte	0x04, 0x2f
        /*0092*/ 	.short	(.L_25 - .L_24)
	.align		4
.L_24:
        /*0094*/ 	.word	index@(_Z6smem_7Pj)
        /*0098*/ 	.word	0x0000000a


	//----- nvinfo : EIATTR_FRAME_SIZE
	.align		4
.L_25:
        /*009c*/ 	.byte	0x04, 0x11
        /*009e*/ 	.short	(.L_27 - .L_26)
	.align		4
.L_26:
        /*00a0*/ 	.word	index@(_Z6smem_7Pj)
        /*00a4*/ 	.word	0x00000000


	//----- nvinfo : EIATTR_REGCOUNT
	.align		4
.L_27:
        /*00a8*/ 	.byte	0x04, 0x2f
        /*00aa*/ 	.short	(.L_29 - .L_28)
	.align		4
.L_28:
        /*00ac*/ 	.word	index@(_Z6smem_8Pj)
        /*00b0*/ 	.word	0x0000000c


	//----- nvinfo : EIATTR_FRAME_SIZE
	.align		4
.L_29:
        /*00b4*/ 	.byte	0x04, 0x11
        /*00b6*/ 	.short	(.L_31 - .L_30)
	.align		4
.L_30:
        /*00b8*/ 	.word	index@(_Z6smem_8Pj)
        /*00bc*/ 	.word	0x00000000


	//----- nvinfo : EIATTR_MIN_STACK_SIZE
	.align		4
.L_31:
        /*00c0*/ 	.byte	0x04, 0x12
        /*00c2*/ 	.short	(.L_33 - .L_32)
	.align		4
.L_32:
        /*00c4*/ 	.word	index@(_Z6smem_8Pj)
        /*00c8*/ 	.word	0x00000000


	//----- nvinfo : EIATTR_MIN_STACK_SIZE
	.align		4
.L_33:
        /*00cc*/ 	.byte	0x04, 0x12
        /*00ce*/ 	.short	(.L_35 - .L_34)
	.align		4
.L_34:
        /*00d0*/ 	.word	index@(_Z6smem_7Pj)
        /*00d4*/ 	.word	0x00000000


	//----- nvinfo : EIATTR_MIN_STACK_SIZE
	.align		4
.L_35:
        /*00d8*/ 	.byte	0x04, 0x12
        /*00da*/ 	.short	(.L_37 - .L_36)
	.align		4
.L_36:
        /*00dc*/ 	.word	index@(_Z6smem_6Pj)
        /*00e0*/ 	.word	0x00000000


	//----- nvinfo : EIATTR_MIN_STACK_SIZE
	.align		4
.L_37:
        /*00e4*/ 	.byte	0x04, 0x12
        /*00e6*/ 	.short	(.L_39 - .L_38)
	.align		4
.L_38:
        /*00e8*/ 	.word	index@(_Z6smem_5Pj)
        /*00ec*/ 	.word	0x00000000


	//----- nvinfo : EIATTR_MIN_STACK_SIZE
	.align		4
.L_39:
        /*00f0*/ 	.byte	0x04, 0x12
        /*00f2*/ 	.short	(.L_41 - .L_40)
	.align		4
.L_40:
        /*00f4*/ 	.word	index@(_Z6smem_4Pj)
        /*00f8*/ 	.word	0x00000000


	//----- nvinfo : EIATTR_MIN_STACK_SIZE
	.align		4
.L_41:
        /*00fc*/ 	.byte	0x04, 0x12
        /*00fe*/ 	.short	(.L_43 - .L_42)
	.align		4
.L_42:
        /*0100*/ 	.word	index@(_Z6smem_3Pj)
        /*0104*/ 	.word	0x00000000


	//----- nvinfo : EIATTR_MIN_STACK_SIZE
	.align		4
.L_43:
        /*0108*/ 	.byte	0x04, 0x12
        /*010a*/ 	.short	(.L_45 - .L_44)
	.align		4
.L_44:
        /*010c*/ 	.word	index@(_Z6smem_2Pj)
        /*0110*/ 	.word	0x00000000


	//----- nvinfo : EIATTR_MIN_STACK_SIZE
	.align		4
.L_45:
        /*0114*/ 	.byte	0x04, 0x12
        /*0116*/ 	.short	(.L_47 - .L_46)
	.align		4
.L_46:
        /*0118*/ 	.word	index@(_Z6smem_1Pj)
        /*011c*/ 	.word	0x00000000
.L_47:


//--------------------- .nv.compat                --------------------------
	.section	.nv.compat,"",@"SHT_CUDA_COMPAT_INFO"
	.align	4
        /*0000*/ 	.byte	0x02, 0x09, 0x00, 0x00, 0x02, 0x02, 0x01, 0x00, 0x02, 0x05, 0x05, 0x00, 0x03, 0x07, 0x01, 0x01
        /*0010*/ 	.byte	0x02, 0x03, 0x00, 0x00, 0x02, 0x06, 0x01, 0x00, 0x04, 0x0b, 0x08, 0x00, 0x09, 0x00, 0x00, 0x00
        /*0020*/ 	.byte	0x00, 0x00, 0x00, 0x00


//--------------------- .nv.info._Z6smem_8Pj      --------------------------
	.section	.nv.info._Z6smem_8Pj,"",@"SHT_CUDA_INFO"
	.sectionflags	@""
	.align	4


	//----- nvinfo : EIATTR_CUDA_API_VERSION
	.align		4
        /*0000*/ 	.byte	0x04, 0x37
        /*0002*/ 	.short	(.L_49 - .L_48)
.L_48:
        /*0004*/ 	.word	0x00000082


	//----- nvinfo : EIATTR_KPARAM_INFO
	.align		4
.L_49:
        /*0008*/ 	.byte	0x04, 0x17
        /*000a*/ 	.short	(.L_51 - .L_50)
.L_50:
        /*000c*/ 	.word	0x00000000
        /*0010*/ 	.short	0x0000
        /*0012*/ 	.short	0x0000
        /*0014*/ 	.byte	0x00, 0xf5, 0x21, 0x00


	//----- nvinfo : EIATTR_SPARSE_MMA_MASK
	.align		4
.L_51:
        /*0018*/ 	.byte	0x03, 0x50
        /*001a*/ 	.short	0x0000


	//----- nvinfo : EIATTR_MAXREG_COUNT
	.align		4
        /*001c*/ 	.byte	0x03, 0x1b
        /*001e*/ 	.short	0x00ff


	//----- nvinfo : EIATTR_NUM_BARRIERS
	.align		4
        /*0020*/ 	.byte	0x02, 0x4c
        /*0022*/ 	.byte	0x01
	.zero		1


	//----- nvinfo : EIATTR_MERCURY_ISA_VERSION
	.align		4
        /*0024*/ 	.byte	0x03, 0x5f
        /*0026*/ 	.short	0x0101


	//----- nvinfo : EIATTR_VRC_CTA_INIT_COUNT
	.align		4
        /*0028*/ 	.byte	0x02, 0x4a
	.zero		1
	.zero		1


	//----- nvinfo : EIATTR_EXIT_INSTR_OFFSETS
	.align		4
        /*002c*/ 	.byte	0x04, 0x1c
        /*002e*/ 	.short	(.L_53 - .L_52)


	//   ....[0]....
.L_52:
        /*0030*/ 	.word	0x00000140


	//----- nvinfo : EIATTR_CBANK_PARAM_SIZE
	.align		4
.L_53:
        /*0034*/ 	.byte	0x03, 0x19
        /*0036*/ 	.short	0x0008


	//----- nvinfo : EIATTR_PARAM_CBANK
	.align		4
        /*0038*/ 	.byte	0x04, 0x0a
        /*003a*/ 	.short	(.L_55 - .L_54)
	.align		4
.L_54:
        /*003c*/ 	.word	index@(.nv.constant0._Z6smem_8Pj)
        /*0040*/ 	.short	0x0380
        /*0042*/ 	.short	0x0008


	//----- nvinfo : EIATTR_SW_WAR
	.align		4
.L_55:
        /*0044*/ 	.byte	0x04, 0x36
        /*0046*/ 	.short	(.L_57 - .L_56)
.L_56:
        /*0048*/ 	.word	0x00000008
.L_57:


//--------------------- .nv.info._Z6smem_7Pj      --------------------------
	.section	.nv.info._Z6smem_7Pj,"",@"SHT_CUDA_INFO"
	.sectionflags	@""
	.align	4


	//----- nvinfo : EIATTR_CUDA_API_VERSION
	.align		4
        /*0000*/ 	.byte	0x04, 0x37
        /*0002*/ 	.short	(.L_59 - .L_58)
.L_58:
        /*0004*/ 	.word	0x00000082


	//----- nvinfo : EIATTR_KPARAM_INFO
	.align		4
.L_59:
        /*0008*/ 	.byte	0x04, 0x17
        /*000a*/ 	.short	(.L_61 - .L_60)
.L_60:
        /*000c*/ 	.word	0x00000000
        /*0010*/ 	.short	0x0000
        /*0012*/ 	.short	0x0000
        /*0014*/ 	.byte	0x00, 0xf5, 0x21, 0x00


	//----- nvinfo : EIATTR_SPARSE_MMA_MASK
	.align		4
.L_61:
        /*0018*/ 	.byte	0x03, 0x50
        /*001a*/ 	.short	0x0000


	//----- nvinfo : EIATTR_MAXREG_COUNT
	.align		4
        /*001c*/ 	.byte	0x03, 0x1b
        /*001e*/ 	.short	0x00ff


	//----- nvinfo : EIATTR_NUM_BARRIERS
	.align		4
        /*0020*/ 	.byte	0x02, 0x4c
        /*0022*/ 	.byte	0x01
	.zero		1


	//----- nvinfo : EIATTR_MERCURY_ISA_VERSION
	.align		4
        /*0024*/ 	.byte	0x03, 0x5f
        /*0026*/ 	.short	0x0101


	//----- nvinfo : EIATTR_VRC_CTA_INIT_COUNT
	.align		4
        /*0028*/ 	.byte	0x02, 0x4a
	.zero		1
	.zero		1


	//----- nvinfo : EIATTR_EXIT_INSTR_OFFSETS
	.align		4
        /*002c*/ 	.byte	0x04, 0x1c
        /*002e*/ 	.short	(.L_63 - .L_62)


	//   ....[0]....
.L_62:
        /*0030*/ 	.word	0x00000140


	//----- nvinfo : EIATTR_CBANK_PARAM_SIZE
	.align		4
.L_63:
        /*0034*/ 	.byte	0x03, 0x19
        /*0036*/ 	.short	0x0008


	//----- nvinfo : EIATTR_PARAM_CBANK
	.align		4
        /*0038*/ 	.byte	0x04, 0x0a
        /*003a*/ 	.short	(.L_65 - .L_64)
	.align		4
.L_64:
        /*003c*/ 	.word	index@(.nv.constant0._Z6smem_7Pj)
        /*0040*/ 	.short	0x0380
        /*0042*/ 	.short	0x0008


	//----- nvinfo : EIATTR_SW_WAR
	.align		4
.L_65:
        /*0044*/ 	.byte	0x04, 0x36
        /*0046*/ 	.short	(.L_67 - .L_66)
.L_66:
        /*0048*/ 	.word	0x00000008
.L_67:


//--------------------- .nv.info._Z6smem_6Pj      --------------------------
	.section	.nv.info._Z6smem_6Pj,"",@"SHT_CUDA_INFO"
	.sectionflags	@""
	.align	4


	//----- nvinfo : EIATTR_CUDA_API_VERSION
	.align		4
        /*0000*/ 	.byte	0x04, 0x37
        /*0002*/ 	.short	(.L_69 - .L_68)
.L_68:
        /*0004*/ 	.word	0x00000082


	//----- nvinfo : EIATTR_KPARAM_INFO
	.align		4
.L_69:
        /*0008*/ 	.byte	0x04, 0x17
        /*000a*/ 	.short	(.L_71 - .L_70)
.L_70:
        /*000c*/ 	.word	0x00000000
        /*0010*/ 	.short	0x0000
        /*0012*/ 	.short	0x0000
        /*0014*/ 	.byte	0x00, 0xf5, 0x21, 0x00


	//----- nvinfo : EIATTR_SPARSE_MMA_MASK
	.align		4
.L_71:
        /*0018*/ 	.byte	0x03, 0x50
        /*001a*/ 	.short	0x0000


	//----- nvinfo : EIATTR_MAXREG_COUNT
	.align		4
        /*001c*/ 	.byte	0x03, 0x1b
        /*001e*/ 	.short	0x00ff


	//----- nvinfo : EIATTR_NUM_BARRIERS
	.align		4
        /*0020*/ 	.byte	0x02, 0x4c
        /*0022*/ 	.byte	0x01
	.zero		1


	//----- nvinfo : EIATTR_MERCURY_ISA_VERSION
	.align		4
        /*0024*/ 	.byte	0x03, 0x5f
        /*0026*/ 	.short	0x0101


	//----- nvinfo : EIATTR_VRC_CTA_INIT_COUNT
	.align		4
        /*0028*/ 	.byte	0x02, 0x4a
	.zero		1
	.zero		1


	//----- nvinfo : EIATTR_EXIT_INSTR_OFFSETS
	.align		4
        /*002c*/ 	.byte	0x04, 0x1c
        /*002e*/ 	.short	(.L_73 - .L_72)


	//   ....[0]....
.L_72:
        /*0030*/ 	.word	0x00000140


	//----- nvinfo : EIATTR_CBANK_PARAM_SIZE
	.align		4
.L_73:
        /*0034*/ 	.byte	0x03, 0x19
        /*0036*/ 	.short	0x0008


	//----- nvinfo : EIATTR_PARAM_CBANK
	.align		4
        /*0038*/ 	.byte	0x04, 0x0a
        /*003a*/ 	.short	(.L_75 - .L_74)
	.align		4
.L_74:
        /*003c*/ 	.word	index@(.nv.constant0._Z6smem_6Pj)
        /*0040*/ 	.short	0x0380
        /*0042*/ 	.short	0x0008


	//----- nvinfo : EIATTR_SW_WAR
	.align		4
.L_75:
        /*0044*/ 	.byte	0x04, 0x36
        /*0046*/ 	.short	(.L_77 - .L_76)
.L_76:
        /*0048*/ 	.word	0x00000008
.L_77:


//--------------------- .nv.info._Z6smem_5Pj      --------------------------
	.section	.nv.info._Z6smem_5Pj,"",@"SHT_CUDA_INFO"
	.sectionflags	@""
	.align	4


	//----- nvinfo : EIATTR_CUDA_API_VERSION
	.align		4
        /*0000*/ 	.byte	0x04, 0x37
        /*0002*/ 	.short	(.L_79 - .L_78)
.L_78:
        /*0004*/ 	.word	0x00000082


	//----- nvinfo : EIATTR_KPARAM_INFO
	.align		4
.L_79:
        /*0008*/ 	.byte	0x04, 0x17
        /*000a*/ 	.short	(.L_81 - .L_80)
.L_80:
        /*000c*/ 	.word	0x00000000
        /*0010*/ 	.short	0x0000
        /*0012*/ 	.short	0x0000
        /*0014*/ 	.byte	0x00, 0xf5, 0x21, 0x00


	//----- nvinfo : EIATTR_SPARSE_MMA_MASK
	.align		4
.L_81:
        /*0018*/ 	.byte	0x03, 0x50
        /*001a*/ 	.short	0x0000


	//----- nvinfo : EIATTR_MAXREG_COUNT
	.align		4
        /*001c*/ 	.byte	0x03, 0x1b
        /*001e*/ 	.short	0x00ff


	//----- nvinfo : EIATTR_NUM_BARRIERS
	.align		4
        /*0020*/ 	.byte	0x02, 0x4c
        /*0022*/ 	.byte	0x01
	.zero		1


	//----- nvinfo : EIATTR_MERCURY_ISA_VERSION
	.align		4
        /*0024*/ 	.byte	0x03, 0x5f
        /*0026*/ 	.short	0x0101


	//----- nvinfo : EIATTR_VRC_CTA_INIT_COUNT
	.align		4
        /*0028*/ 	.byte	0x02, 0x4a
	.zero		1
	.zero		1


	//----- nvinfo : EIATTR_EXIT_INSTR_OFFSETS
	.align		4
        /*002c*/ 	.byte	0x04, 0x1c
        /*002e*/ 	.short	(.L_83 - .L_82)


	//   ....[0]....
.L_82:
        /*0030*/ 	.word	0x00000120


	//----- nvinfo : EIATTR_CBANK_PARAM_SIZE
	.align		4
.L_83:
        /*0034*/ 	.byte	0x03, 0x19
        /*0036*/ 	.short	0x0008


	//----- nvinfo : EIATTR_PARAM_CBANK
	.align		4
        /*0038*/ 	.byte	0x04, 0x0a
        /*003a*/ 	.short	(.L_85 - .L_84)
	.align		4
.L_84:
        /*003c*/ 	.word	index@(.nv.constant0._Z6smem_5Pj)
        /*0040*/ 	.short	0x0380
        /*0042*/ 	.short	0x0008


	//----- nvinfo : EIATTR_SW_WAR
	.align		4
.L_85:
        /*0044*/ 	.byte	0x04, 0x36
        /*0046*/ 	.short	(.L_87 - .L_86)
.L_86:
        /*0048*/ 	.word	0x00000008
.L_87:


//--------------------- .nv.info._Z6smem_4Pj      --------------------------
	.section	.nv.info._Z6smem_4Pj,"",@"SHT_CUDA_INFO"
	.sectionflags	@""
	.align	4


	//----- nvinfo : EIATTR_CUDA_API_VERSION
	.align		4
        /*0000*/ 	.byte	0x04, 0x37
        /*0002*/ 	.short	(.L_89 - .L_88)
.L_88:
        /*0004*/ 	.word	0x00000082


	//----- nvinfo : EIATTR_KPARAM_INFO
	.align		4
.L_89:
        /*0008*/ 	.byte	0x04, 0x17
        /*000a*/ 	.short	(.L_91 - .L_90)
.L_90:
        /*000c*/ 	.word	0x00000000
        /*0010*/ 	.short	0x0000
        /*0012*/ 	.short	0x0000
        /*0014*/ 	.byte	0x00, 0xf5, 0x21, 0x00


	//----- nvinfo : EIATTR_SPARSE_MMA_MASK
	.align		4
.L_91:
        /*0018*/ 	.byte	0x03, 0x50
        /*001a*/ 	.short	0x0000


	//----- nvinfo : EIATTR_MAXREG_COUNT
	.align		4
        /*001c*/ 	.byte	0x03, 0x1b
        /*001e*/ 	.short	0x00ff


	//----- nvinfo : EIATTR_NUM_BARRIERS
	.align		4
        /*0020*/ 	.byte	0x02, 0x4c
        /*0022*/ 	.byte	0x01
	.zero		1


	//----- nvinfo : EIATTR_MERCURY_ISA_VERSION
	.align		4
        /*0024*/ 	.byte	0x03, 0x5f
        /*0026*/ 	.short	0x0101


	//----- nvinfo : EIATTR_VRC_CTA_INIT_COUNT
	.align		4
        /*0028*/ 	.byte	0x02, 0x4a
	.zero		1
	.zero		1


	//----- nvinfo : EIATTR_EXIT_INSTR_OFFSETS
	.align		4
        /*002c*/ 	.byte	0x04, 0x1c
        /*002e*/ 	.short	(.L_93 - .L_92)


	//   ....[0]....
.L_92:
        /*0030*/ 	.word	0x00000160


	//----- nvinfo : EIATTR_CBANK_PARAM_SIZE
	.align		4
.L_93:
        /*0034*/ 	.byte	0x03, 0x19
        /*0036*/ 	.short	0x0008


	//----- nvinfo : EIATTR_PARAM_CBANK
	.align		4
        /*0038*/ 	.byte	0x04, 0x0a
        /*003a*/ 	.short	(.L_95 - .L_94)
	.align		4
.L_94:
        /*003c*/ 	.word	index@(.nv.constant0._Z6smem_4Pj)
        /*0040*/ 	.short	0x0380
        /*0042*/ 	.short	0x0008


	//----- nvinfo : EIATTR_SW_WAR
	.align		4
.L_95:
        /*0044*/ 	.byte	0x04, 0x36
        /*0046*/ 	.short	(.L_97 - .L_96)
.L_96:
        /*0048*/ 	.word	0x00000008
.L_97:


//--------------------- .nv.info._Z6smem_3Pj      --------------------------
	.section	.nv.info._Z6smem_3Pj,"",@"SHT_CUDA_INFO"
	.sectionflags	@""
	.align	4


	//----- nvinfo : EIATTR_CUDA_API_VERSION
	.align		4
        /*0000*/ 	.byte	0x04, 0x37
        /*0002*/ 	.short	(.L_99 - .L_98)
.L_98:
        /*0004*/ 	.word	0x00000082


	//----- nvinfo : EIATTR_KPARAM_INFO
	.align		4
.L_99:
        /*0008*/ 	.byte	0x04, 0x17
        /*000a*/ 	.short	(.L_101 - .L_100)
.L_100:
        /*000c*/ 	.word	0x00000000
        /*0010*/ 	.short	0x0000
        /*0012*/ 	.short	0x0000
        /*0014*/ 	.byte	0x00, 0xf5, 0x21, 0x00


	//----- nvinfo : EIATTR_SPARSE_MMA_MASK
	.align		4
.L_101:
        /*0018*/ 	.byte	0x03, 0x50
        /*001a*/ 	.short	0x0000


	//----- nvinfo : EIATTR_MAXREG_COUNT
	.align		4
        /*001c*/ 	.byte	0x03, 0x1b
        /*001e*/ 	.short	0x00ff


	//----- nvinfo : EIATTR_NUM_BARRIERS
	.align		4
        /*0020*/ 	.byte	0x02, 0x4c
        /*0022*/ 	.byte	0x01
	.zero		1


	//----- nvinfo : EIATTR_MERCURY_ISA_VERSION
	.align		4
        /*0024*/ 	.byte	0x03, 0x5f
        /*0026*/ 	.short	0x0101


	//----- nvinfo : EIATTR_VRC_CTA_INIT_COUNT
	.align		4
        /*0028*/ 	.byte	0x02, 0x4a
	.zero		1
	.zero		1


	//----- nvinfo : EIATTR_EXIT_INSTR_OFFSETS
	.align		4
        /*002c*/ 	.byte	0x04, 0x1c
        /*002e*/ 	.short	(.L_103 - .L_102)


	//   ....[0]....
.L_102:
        /*0030*/ 	.word	0x00000110


	//----- nvinfo : EIATTR_CBANK_PARAM_SIZE
	.align		4
.L_103:
        /*0034*/ 	.byte	0x03, 0x19
        /*0036*/ 	.short	0x0008


	//----- nvinfo : EIATTR_PARAM_CBANK
	.align		4
        /*0038*/ 	.byte	0x04, 0x0a
        /*003a*/ 	.short	(.L_105 - .L_104)
	.align		4
.L_104:
        /*003c*/ 	.word	index@(.nv.constant0._Z6smem_3Pj)
        /*0040*/ 	.short	0x0380
        /*0042*/ 	.short	0x0008


	//----- nvinfo : EIATTR_SW_WAR
	.align		4
.L_105:
        /*0044*/ 	.byte	0x04, 0x36
        /*0046*/ 	.short	(.L_107 - .L_106)
.L_106:
        /*0048*/ 	.word	0x00000008
.L_107:


//--------------------- .nv.info._Z6smem_2Pj      --------------------------
	.section	.nv.info._Z6smem_2Pj,"",@"SHT_CUDA_INFO"
	.sectionflags	@""
	.align	4


	//----- nvinfo : EIATTR_CUDA_API_VERSION
	.align		4
        /*0000*/ 	.byte	0x04, 0x37
        /*0002*/ 	.short	(.L_109 - .L_108)
.L_108:
        /*0004*/ 	.word	0x00000082


	//----- nvinfo : EIATTR_KPARAM_INFO
	.align		4
.L_109:
        /*0008*/ 	.byte	0x04, 0x17
        /*000a*/ 	.short	(.L_111 - .L_110)
.L_110:
        /*000c*/ 	.word	0x00000000
        /*0010*/ 	.short	0x0000
        /*0012*/ 	.short	0x0000
        /*0014*/ 	.byte	0x00, 0xf5, 0x21, 0x00


	//----- nvinfo : EIATTR_SPARSE_MMA_MASK
	.align		4
.L_111:
        /*0018*/ 	.byte	0x03, 0x50
        /*001a*/ 	.short	0x0000


	//----- nvinfo : EIATTR_MAXREG_COUNT
	.align		4
        /*001c*/ 	.byte	0x03, 0x1b
        /*001e*/ 	.short	0x00ff


	//----- nvinfo : EIATTR_NUM_BARRIERS
	.align		4
        /*0020*/ 	.byte	0x02, 0x4c
        /*0022*/ 	.byte	0x01
	.zero		1


	//----- nvinfo : EIATTR_MERCURY_ISA_VERSION
	.align		4
        /*0024*/ 	.byte	0x03, 0x5f
        /*0026*/ 	.short	0x0101


	//----- nvinfo : EIATTR_VRC_CTA_INIT_COUNT
	.align		4
        /*0028*/ 	.byte	0x02, 0x4a
	.zero		1
	.zero		1


	//----- nvinfo : EIATTR_EXIT_INSTR_OFFSETS
	.align		4
        /*002c*/ 	.byte	0x04, 0x1c
        /*002e*/ 	.short	(.L_113 - .L_112)


	//   ....[0]....
.L_112:
        /*0030*/ 	.word	0x000000e0


	//   ....[1]....
        /*0034*/ 	.word	0x00000160


	//----- nvinfo : EIATTR_CBANK_PARAM_SIZE
	.align		4
.L_113:
        /*0038*/ 	.byte	0x03, 0x19
        /*003a*/ 	.short	0x0008


	//----- nvinfo : EIATTR_PARAM_CBANK
	.align		4
        /*003c*/ 	.byte	0x04, 0x0a
        /*003e*/ 	.short	(.L_115 - .L_114)
	.align		4
.L_114:
        /*0040*/ 	.word	index@(.nv.constant0._Z6smem_2Pj)
        /*0044*/ 	.short	0x0380
        /*0046*/ 	.short	0x0008


	//----- nvinfo : EIATTR_SW_WAR
	.align		4
.L_115:
        /*0048*/ 	.byte	0x04, 0x36
        /*004a*/ 	.short	(.L_117 - .L_116)
.L_116:
        /*004c*/ 	.word	0x00000008
.L_117:


//--------------------- .nv.info._Z6smem_1Pj      --------------------------
	.section	.nv.info._Z6smem_1Pj,"",@"SHT_CUDA_INFO"
	.sectionflags	@""
	.align	4


	//----- nvinfo : EIATTR_CUDA_API_VERSION
	.align		4
        /*0000*/ 	.byte	0x04, 0x37
        /*0002*/ 	.short	(.L_119 - .L_118)
.L_118:
        /*0004*/ 	.word	0x00000082


	//----- nvinfo : EIATTR_KPARAM_INFO
	.align		4
.L_119:
        /*0008*/ 	.byte	0x04, 0x17
        /*000a*/ 	.short	(.L_121 - .L_120)
.L_120:
        /*000c*/ 	.word	0x00000000
        /*0010*/ 	.short	0x0000
        /*0012*/ 	.short	0x0000
        /*0014*/ 	.byte	0x00, 0xf5, 0x21, 0x00


	//----- nvinfo : EIATTR_SPARSE_MMA_MASK
	.align		4
.L_121:
        /*0018*/ 	.byte	0x03, 0x50
        /*001a*/ 	.short	0x0000


	//----- nvinfo : EIATTR_MAXREG_COUNT
	.align		4
        /*001c*/ 	.byte	0x03, 0x1b
        /*001e*/ 	.short	0x00ff


	//----- nvinfo : EIATTR_NUM_BARRIERS
	.align		4
        /*0020*/ 	.byte	0x02, 0x4c
        /*0022*/ 	.byte	0x01
	.zero		1


	//----- nvinfo : EIATTR_MERCURY_ISA_VERSION
	.align		4
        /*0024*/ 	.byte	0x03, 0x5f
        /*0026*/ 	.short	0x0101


	//----- nvinfo : EIATTR_VRC_CTA_INIT_COUNT
	.align		4
        /*0028*/ 	.byte	0x02, 0x4a
	.zero		1
	.zero		1


	//----- nvinfo : EIATTR_EXIT_INSTR_OFFSETS
	.align		4
        /*002c*/ 	.byte	0x04, 0x1c
        /*002e*/ 	.short	(.L_123 - .L_122)


	//   ....[0]....
.L_122:
        /*0030*/ 	.word	0x000000c0


	//   ....[1]....
        /*0034*/ 	.word	0x00000130


	//----- nvinfo : EIATTR_CBANK_PARAM_SIZE
	.align		4
.L_123:
        /*0038*/ 	.byte	0x03, 0x19
        /*003a*/ 	.short	0x0008


	//----- nvinfo : EIATTR_PARAM_CBANK
	.align		4
        /*003c*/ 	.byte	0x04, 0x0a
        /*003e*/ 	.short	(.L_125 - .L_124)
	.align		4
.L_124:
        /*0040*/ 	.word	index@(.nv.constant0._Z6smem_1Pj)
        /*0044*/ 	.short	0x0380
        /*0046*/ 	.short	0x0008


	//----- nvinfo : EIATTR_SW_WAR
	.align		4
.L_125:
        /*0048*/ 	.byte	0x04, 0x36
        /*004a*/ 	.short	(.L_127 - .L_126)
.L_126:
        /*004c*/ 	.word	0x00000008
.L_127:


//--------------------- .nv.callgraph             --------------------------
	.section	.nv.callgraph,"",@"SHT_CUDA_CALLGRAPH"
	.align	4
	.sectionentsize	8
	.align		4
        /*0000*/ 	.word	0x00000000
	.align		4
        /*0004*/ 	.word	0xffffffff
	.align		4
        /*0008*/ 	.word	0x00000000
	.align		4
        /*000c*/ 	.word	0xfffffffe
	.align		4
        /*0010*/ 	.word	0x00000000
	.align		4
        /*0014*/ 	.word	0xfffffffd
	.align		4
        /*0018*/ 	.word	0x00000000
	.align		4
        /*001c*/ 	.word	0xfffffffc


//--------------------- .text._Z6smem_8Pj         --------------------------
	.section	.text._Z6smem_8Pj,"ax",@progbits
	.align	128
        .global         _Z6smem_8Pj
        .type           _Z6smem_8Pj,@function
        .size           _Z6smem_8Pj,(.L_x_8 - _Z6smem_8Pj)
        .other          _Z6smem_8Pj,@"STO_CUDA_ENTRY STV_DEFAULT"
_Z6smem_8Pj:
.text._Z6smem_8Pj:
[----:B------:R-:W-:Y:S01]  /*0000*/  LDC R1, c[0x0][0x37c] ;  /* 0x0000df00ff017b82 */ /* 0x000fe20000000800 */
[----:B------:R-:W0:Y:S07]  /*0010*/  S2R R9, SR_TID.X ;  /* 0x0000000000097919 */ /* 0x000e2e0000002100 */
[----:B------:R-:W1:Y:S01]  /*0020*/  S2UR UR5, SR_CgaCtaId ;  /* 0x00000000000579c3 */ /* 0x000e620000008800 */
[----:B------:R-:W-:Y:S02]  /*0030*/  UMOV UR4, 0x400 ;  /* 0x0000040000047882 */ /* 0x000fe40000000000 */
[----:B-1----:R-:W-:Y:S01]  /*0040*/  ULEA UR4, UR5, UR4, 0x18 ;  /* 0x0000000405047291 */ /* 0x002fe2000f8ec0ff */
[----:B0-----:R-:W-:-:S04]  /*0050*/  SHF.R.U32.HI R0, RZ, 0x3, R9 ;  /* 0x00000003ff007819 */ /* 0x001fc80000011609 */
[----:B------:R-:W-:Y:S02]  /*0060*/  LOP3.LUT R2, R0, 0x7e, RZ, 0xc0, !PT ;  /* 0x0000007e00027812 */ /* 0x000fe400078ec0ff */
[----:B------:R-:W-:Y:S02]  /*0070*/  LEA R0, R9, UR4, 0x2 ;  /* 0x0000000409007c11 */ /* 0x000fe4000f8e10ff */
[----:B------:R-:W-:-:S03]  /*0080*/  LOP3.LUT R2, R2, 0x1, R9, 0xf8, !PT ;  /* 0x0000000102027812 */ /* 0x000fc600078ef809 */
[----:B------:R-:W-:Y:S01]  /*0090*/  STS [R0], R9 ;  /* 0x0000000900007388 */ /* 0x000fe20000000800 */
[----:B------:R-:W-:Y:S01]  /*00a0*/  LEA R4, R2, UR4, 0x4 ;  /* 0x0000000402047c11 */ /* 0x000fe2000f8e20ff */
[----:B------:R-:W0:Y:S01]  /*00b0*/  LDCU.64 UR4, c[0x0][0x358] ;  /* 0x00006b00ff0477ac */ /* 0x000e220008000a00 */
[----:B------:R-:W1:Y:S01]  /*00c0*/  LDC.64 R2, c[0x0][0x380] ;  /* 0x0000e000ff027b82 */ /* 0x000e620000000a00 */
[----:B------:R-:W-:Y:S04]  /*00d0*/  STS [R0+0x80], R9 ;  /* 0x0000800900007388 */ /* 0x000fe80000000800 */
[----:B------:R-:W-:Y:S04]  /*00e0*/  STS [R0+0x100], R9 ;  /* 0x0001000900007388 */ /* 0x000fe80000000800 */
[----:B------:R-:W-:Y:S01]  /*00f0*/  STS [R0+0x180], R9 ;  /* 0x0001800900007388 */ /* 0x000fe20000000800 */
[----:B------:R-:W-:Y:S01]  /*0100*/  BAR.SYNC.DEFER_BLOCKING 0x0 ;  /* 0x0000000000007b1d */ /* 0x000fe20000010000 */
[----:B-1----:R-:W-:-:S05]  /*0110*/  IMAD.WIDE.U32 R2, R9, 0x10, R2 ;  /* 0x0000001009027825 */ /* 0x002fca00078e0002 */
[----:B------:R-:W0:Y:S04]  /*0120*/  LDS.128 R4, [R4] ;  /* 0x0000000004047984 */ /* 0x000e280000000c00 */
[----:B0-----:R-:W-:Y:S01]  /*0130*/  STG.E.128 desc[UR4][R2.64], R4 ;  /* 0x0000000402007986 */ /* 0x001fe2000c101d04 */
[----:B------:R-:W-:Y:S05]  /*0140*/  EXIT ;  /* 0x000000000000794d */ /* 0x000fea0003800000 */
.L_x_0:
[----:B------:R-:W-:-:S00]  /*0150*/  BRA `(.L_x_0) ;  /* 0xfffffffc00fc7947 */ /* 0x000fc0000383ffff */
[----:B------:R-:W-:-:S00]  /*0160*/  NOP ;  /* 0x0000000000007918 */ /* 0x000fc00000000000 */
        /* <DEDUP_REMOVED lines=9> */
.L_x_8:


//--------------------- .text._Z6smem_7Pj         --------------------------
	.section	.text._Z6smem_7Pj,"ax",@progbits
	.align	128
        .global         _Z6smem_7Pj
        .type           _Z6smem_7Pj,@function
        .size           _Z6smem_7Pj,(.L_x_9 - _Z6smem_7Pj)
        .other          _Z6smem_7Pj,@"STO_CUDA_ENTRY STV_DEFAULT"
_Z6smem_7Pj:
.text._Z6smem_7Pj:
        /* <DEDUP_REMOVED lines=18> */
[----:B------:R-:W0:Y:S04]  /*0120*/  LDS.64 R4, [R4] ;  /* 0x0000000004047984 */ /* 0x000e280000000a00 */
[----:B0-----:R-:W-:Y:S01]  /*0130*/  STG.E.64 desc[UR4][R2.64], R4 ;  /* 0x0000000402007986 */ /* 0x001fe2000c101b04 */
[----:B------:R-:W-:Y:S05]  /*0140*/  EXIT ;  /* 0x000000000000794d */ /* 0x000fea0003800000 */
.L_x_1:
        /* <DEDUP_REMOVED lines=11> */
.L_x_9:


//--------------------- .text._Z6smem_6Pj         --------------------------
	.section	.text._Z6smem_6Pj,"ax",@progbits
	.align	128
        .global         _Z6smem_6Pj
        .type           _Z6smem_6Pj,@function
        .size           _Z6smem_6Pj,(.L_x_10 - _Z6smem_6Pj)
        .other          _Z6smem_6Pj,@"STO_CUDA_ENTRY STV_DEFAULT"
_Z6smem_6Pj:
.text._Z6smem_6Pj:
        /* <DEDUP_REMOVED lines=21> */
.L_x_2:
        /* <DEDUP_REMOVED lines=11> */
.L_x_10:


//--------------------- .text._Z6smem_5Pj         --------------------------
	.section	.text._Z6smem_5Pj,"ax",@progbits
	.align	128
        .global         _Z6smem_5Pj
        .type           _Z6smem_5Pj,@function
        .size           _Z6smem_5Pj,(.L_x_11 - _Z6smem_5Pj)
        .other          _Z6smem_5Pj,@"STO_CUDA_ENTRY STV_DEFAULT"
_Z6smem_5Pj:
.text._Z6smem_5Pj:
[----:B------:R-:W-:Y:S01]  /*0000*/  LDC R1, c[0x0][0x37c] ;  /* 0x0000df00ff017b82 */ /* 0x000fe20000000800 */
[----:B------:R-:W0:Y:S07]  /*0010*/  S2R R7, SR_TID.X ;  /* 0x0000000000077919 */ /* 0x000e2e0000002100 */
[----:B------:R-:W1:Y:S01]  /*0020*/  S2UR UR5, SR_CgaCtaId ;  /* 0x00000000000579c3 */ /* 0x000e620000008800 */
[----:B------:R-:W-:Y:S02]  /*0030*/  UMOV UR4, 0x400 ;  /* 0x0000040000047882 */ /* 0x000fe40000000000 */
[----:B-1----:R-:W-:-:S06]  /*0040*/  ULEA UR4, UR5, UR4, 0x18 ;  /* 0x0000000405047291 */ /* 0x002fcc000f8ec0ff */
[C---:B0-----:R-:W-:Y:S02]  /*0050*/  LEA R0, R7.reuse, UR4, 0x2 ;  /* 0x0000000407007c11 */ /* 0x041fe4000f8e10ff */
[----:B------:R-:W-:-:S03]  /*0060*/  SHF.L.U32 R2, R7, 0x3, RZ ;  /* 0x0000000307027819 */ /* 0x000fc600000006ff */
[----:B------:R-:W-:Y:S01]  /*0070*/  STS [R0], R7 ;  /* 0x0000000700007388 */ /* 0x000fe20000000800 */
[----:B------:R-:W-:Y:S02]  /*0080*/  LOP3.LUT R4, R2, 0x78, RZ, 0xc0, !PT ;  /* 0x0000007802047812 */ /* 0x000fe400078ec0ff */
[----:B------:R-:W0:Y:S01]  /*0090*/  LDC.64 R2, c[0x0][0x380] ;  /* 0x0000e000ff027b82 */ /* 0x000e220000000a00 */
[----:B------:R-:W-:Y:S04]  /*00a0*/  STS [R0+0x80], R7 ;  /* 0x0000800700007388 */ /* 0x000fe80000000800 */
[----:B------:R-:W-:Y:S04]  /*00b0*/  STS [R0+0x100], R7 ;  /* 0x0001000700007388 */ /* 0x000fe80000000800 */
[----:B------:R-:W-:Y:S01]  /*00c0*/  STS [R0+0x180], R7 ;  /* 0x0001800700007388 */ /* 0x000fe20000000800 */
[----:B------:R-:W-:Y:S01]  /*00d0*/  BAR.SYNC.DEFER_BLOCKING 0x0 ;  /* 0x0000000000007b1d */ /* 0x000fe20000010000 */
[----:B0-----:R-:W-:-:S05]  /*00e0*/  IMAD.WIDE.U32 R2, R7, 0x8, R2 ;  /* 0x0000000807027825 */ /* 0x001fca00078e0002 */
[----:B------:R-:W0:Y:S01]  /*00f0*/  LDS.64 R4, [R4+UR4] ;  /* 0x0000000404047984 */ /* 0x000e220008000a00 */
[----:B------:R-:W0:Y:S03]  /*0100*/  LDCU.64 UR4, c[0x0][0x358] ;  /* 0x00006b00ff0477ac */ /* 0x000e260008000a00 */
[----:B0-----:R-:W-:Y:S01]  /*0110*/  STG.E.64 desc[UR4][R2.64], R4 ;  /* 0x0000000402007986 */ /* 0x001fe2000c101b04 */
[----:B------:R-:W-:Y:S05]  /*0120*/  EXIT ;  /* 0x000000000000794d */ /* 0x000fea0003800000 */
.L_x_3:
        /* <DEDUP_REMOVED lines=13> */
.L_x_11:


//--------------------- .text._Z6smem_4Pj         --------------------------
	.section	.text._Z6smem_4Pj,"ax",@progbits
	.align	128
        .global         _Z6smem_4Pj
        .type           _Z6smem_4Pj,@function
        .size           _Z6smem_4Pj,(.L_x_12 - _Z6smem_4Pj)
        .other          _Z6smem_4Pj,@"STO_CUDA_ENTRY STV_DEFAULT"
_Z6smem_4Pj:
.text._Z6smem_4Pj:
[----:B------:R-:W-:Y:S01]  /*0000*/  LDC R1, c[0x0][0x37c] ;  /* 0x0000df00ff017b82 */ /* 0x000fe20000000800 */
[----:B------:R-:W0:Y:S07]  /*0010*/  S2R R7, SR_TID.X ;  /* 0x0000000000077919 */ /* 0x000e2e0000002100 */
[----:B------:R-:W1:Y:S01]  /*0020*/  S2UR UR5, SR_CgaCtaId ;  /* 0x00000000000579c3 */ /* 0x000e620000008800 */
[----:B------:R-:W-:Y:S02]  /*0030*/  UMOV UR4, 0x400 ;  /* 0x0000040000047882 */ /* 0x000fe40000000000 */
[----:B-1----:R-:W-:Y:S01]  /*0040*/  ULEA UR4, UR5, UR4, 0x18 ;  /* 0x0000000405047291 */ /* 0x002fe2000f8ec0ff */
[----:B0-----:R-:W-:-:S02]  /*0050*/  ISETP.GT.U32.AND P0, PT, R7, 0xf, PT ;  /* 0x0000000f0700780c */ /* 0x001fc40003f04070 */
[----:B------:R-:W-:-:S11]  /*0060*/  SHF.R.U32.HI R0, RZ, 0x1, R7 ;  /* 0x00000001ff007819 */ /* 0x000fd60000011607 */
[----:B------:R-:W-:Y:S01]  /*0070*/  @!P0 IMAD.MOV.U32 R2, RZ, RZ, R0 ;  /* 0x000000ffff028224 */ /* 0x000fe200078e0000 */
[----:B------:R-:W-:Y:S02]  /*0080*/  @P0 LOP3.LUT R3, R0, 0x1fe, RZ, 0xc0, !PT ;  /* 0x000001fe00030812 */ /* 0x000fe400078ec0ff */
[----:B------:R-:W-:Y:S02]  /*0090*/  LEA R0, R7, UR4, 0x2 ;  /* 0x0000000407007c11 */ /* 0x000fe4000f8e10ff */
[----:B------:R-:W-:-:S03]  /*00a0*/  @P0 LOP3.LUT R2, R3, 0x1, R7, 0xf8, !PT ;  /* 0x0000000103020812 */ /* 0x000fc600078ef807 */
        /* <DEDUP_REMOVED lines=12> */
.L_x_4:
        /* <DEDUP_REMOVED lines=9> */
.L_x_12:


//--------------------- .text._Z6smem_3Pj         --------------------------
	.section	.text._Z6smem_3Pj,"ax",@progbits
	.align	128
        .global         _Z6smem_3Pj
        .type           _Z6smem_3Pj,@function
        .size           _Z6smem_3Pj,(.L_x_13 - _Z6smem_3Pj)
        .other          _Z6smem_3Pj,@"STO_CUDA_ENTRY STV_DEFAULT"
_Z6smem_3Pj:
.text._Z6smem_3Pj:
[----:B------:R-:W-:Y:S01]  /*0000*/  LDC R1, c[0x0][0x37c] ;  /* 0x0000df00ff017b82 */ /* 0x000fe20000000800 */
[----:B------:R-:W0:Y:S07]  /*0010*/  S2R R7, SR_TID.X ;  /* 0x0000000000077919 */ /* 0x000e2e0000002100 */
[----:B------:R-:W1:Y:S01]  /*0020*/  S2UR UR5, SR_CgaCtaId ;  /* 0x00000000000579c3 */ /* 0x000e620000008800 */
[----:B------:R-:W-:-:S07]  /*0030*/  UMOV UR4, 0x400 ;  /* 0x0000040000047882 */ /* 0x000fce0000000000 */
[----:B------:R-:W2:Y:S01]  /*0040*/  LDC.64 R2, c[0x0][0x380] ;  /* 0x0000e000ff027b82 */ /* 0x000ea20000000a00 */
[----:B-1----:R-:W-:Y:S01]  /*0050*/  ULEA UR4, UR5, UR4, 0x18 ;  /* 0x0000000405047291 */ /* 0x002fe2000f8ec0ff */
[C---:B0-----:R-:W-:Y:S01]  /*0060*/  SHF.L.U32 R0, R7.reuse, 0x2, RZ ;  /* 0x0000000207007819 */ /* 0x041fe200000006ff */
[----:B--2---:R-:W-:-:S03]  /*0070*/  IMAD.WIDE.U32 R2, R7, 0x8, R2 ;  /* 0x0000000807027825 */ /* 0x004fc600078e0002 */
[----:B------:R-:W-:-:S04]  /*0080*/  LOP3.LUT R4, R0, 0xff8, RZ, 0xc0, !PT ;  /* 0x00000ff800047812 */ /* 0x000fc800078ec0ff */
[----:B------:R-:W-:Y:S04]  /*0090*/  STS [R0+UR4], R7 ;  /* 0x0000000700007988 */ /* 0x000fe80008000804 */
[----:B------:R-:W-:Y:S04]  /*00a0*/  STS [R0+UR4+0x80], R7 ;  /* 0x0000800700007988 */ /* 0x000fe80008000804 */
[----:B------:R-:W-:Y:S04]  /*00b0*/  STS [R0+UR4+0x100], R7 ;  /* 0x0001000700007988 */ /* 0x000fe80008000804 */
[----:B------:R-:W-:Y:S01]  /*00c0*/  STS [R0+UR4+0x180], R7 ;  /* 0x0001800700007988 */ /* 0x000fe20008000804 */
[----:B------:R-:W-:Y:S06]  /*00d0*/  BAR.SYNC.DEFER_BLOCKING 0x0 ;  /* 0x0000000000007b1d */ /* 0x000fec0000010000 */
[----:B------:R-:W0:Y:S01]  /*00e0*/  LDS.64 R4, [R4+UR4] ;  /* 0x0000000404047984 */ /* 0x000e220008000a00 */
[----:B------:R-:W0:Y:S03]  /*00f0*/  LDCU.64 UR4, c[0x0][0x358] ;  /* 0x00006b00ff0477ac */ /* 0x000e260008000a00 */
[----:B0-----:R-:W-:Y:S01]  /*0100*/  STG.E.64 desc[UR4][R2.64], R4 ;  /* 0x0000000402007986 */ /* 0x001fe2000c101b04 */
[----:B------:R-:W-:Y:S05]  /*0110*/  EXIT ;  /* 0x000000000000794d */ /* 0x000fea0003800000 */
.L_x_5:
        /* <DEDUP_REMOVED lines=14> */
.L_x_13:


//--------------------- .text._Z6smem_2Pj         --------------------------
	.section	.text._Z6smem_2Pj,"ax",@progbits
	.align	128
        .global         _Z6smem_2Pj
        .type           _Z6smem_2Pj,@function
        .size           _Z6smem_2Pj,(.L_x_14 - _Z6smem_2Pj)
        .other          _Z6smem_2Pj,@"STO_CUDA_ENTRY STV_DEFAULT"
_Z6smem_2Pj:
.text._Z6smem_2Pj:
[----:B------:R-:W-:Y:S01]  /*0000*/  LDC R1, c[0x0][0x37c] ;  /* 0x0000df00ff017b82 */ /* 0x000fe20000000800 */
[----:B------:R-:W0:Y:S07]  /*0010*/  S2R R7, SR_TID.X ;  /* 0x0000000000077919 */ /* 0x000e2e0000002100 */
[----:B------:R-:W1:Y:S01]  /*0020*/  S2UR UR5, SR_CgaCtaId ;  /* 0x00000000000579c3 */ /* 0x000e620000008800 */
[----:B------:R-:W-:Y:S01]  /*0030*/  UMOV UR4, 0x400 ;  /* 0x0000040000047882 */ /* 0x000fe20000000000 */
[----:B------:R-:W2:Y:S01]  /*0040*/  LDCU.64 UR6, c[0x0][0x358] ;  /* 0x00006b00ff0677ac */ /* 0x000ea20008000a00 */
[----:B-1----:R-:W-:-:S06]  /*0050*/  ULEA UR4, UR5, UR4, 0x18 ;  /* 0x0000000405047291 */ /* 0x002fcc000f8ec0ff */
[C---:B0-----:R-:W-:Y:S02]  /*0060*/  LEA R0, R7.reuse, UR4, 0x2 ;  /* 0x0000000407007c11 */ /* 0x041fe4000f8e10ff */
[C---:B------:R-:W-:Y:S02]  /*0070*/  ISETP.NE.AND P0, PT, R7.reuse, 0x10, PT ;  /* 0x000000100700780c */ /* 0x040fe40003f05270 */
[----:B------:R-:W-:Y:S01]  /*0080*/  ISETP.GT.U32.AND P1, PT, R7, 0xe, PT ;  /* 0x0000000e0700780c */ /* 0x000fe20003f24070 */
[----:B------:R0:W-:Y:S04]  /*0090*/  STS [R0], R7 ;  /* 0x0000000700007388 */ /* 0x0001e80000000800 */
[----:B------:R0:W-:Y:S04]  /*00a0*/  STS [R0+0x80], R7 ;  /* 0x0000800700007388 */ /* 0x0001e80000000800 */
[----:B------:R0:W-:Y:S04]  /*00b0*/  STS [R0+0x100], R7 ;  /* 0x0001000700007388 */ /* 0x0001e80000000800 */
[----:B------:R0:W-:Y:S01]  /*00c0*/  STS [R0+0x180], R7 ;  /* 0x0001800700007388 */ /* 0x0001e20000000800 */
[----:B------:R-:W-:Y:S06]  /*00d0*/  BAR.SYNC.DEFER_BLOCKING 0x0 ;  /* 0x0000000000007b1d */ /* 0x000fec0000010000 */
[----:B--2---:R-:W-:Y:S05]  /*00e0*/  @P0 EXIT P1 ;  /* 0x000000000000094d */ /* 0x004fea0000800000 */
[C---:B------:R-:W-:Y:S01]  /*00f0*/  ISETP.NE.AND P0, PT, R7.reuse, 0x10, PT ;  /* 0x000000100700780c */ /* 0x040fe20003f05270 */
[----:B------:R-:W1:Y:S03]  /*0100*/  LDC.64 R2, c[0x0][0x380] ;  /* 0x0000e000ff027b82 */ /* 0x000e660000000a00 */
[----:B0-----:R-:W-:-:S04]  /*0110*/  SEL R0, R7, 0xf, P0 ;  /* 0x0000000f07007807 */ /* 0x001fc80000000000 */
[----:B------:R-:W-:-:S05]  /*0120*/  LEA R0, R0, UR4, 0x3 ;  /* 0x0000000400007c11 */ /* 0x000fca000f8e18ff */
[----:B------:R-:W0:Y:S01]  /*0130*/  LDS.64 R4, [R0] ;  /* 0x0000000000047984 */ /* 0x000e220000000a00 */
[----:B-1----:R-:W-:-:S05]  /*0140*/  IMAD.WIDE.U32 R2, R7, 0x8, R2 ;  /* 0x0000000807027825 */ /* 0x002fca00078e0002 */
[----:B0-----:R-:W-:Y:S01]  /*0150*/  STG.E.64 desc[UR6][R2.64], R4 ;  /* 0x0000000402007986 */ /* 0x001fe2000c101b06 */
[----:B------:R-:W-:Y:S05]  /*0160*/  EXIT ;  /* 0x000000000000794d */ /* 0x000fea0003800000 */
.L_x_6:
        /* <DEDUP_REMOVED lines=9> */
.L_x_14:


//--------------------- .text._Z6smem_1Pj         --------------------------
	.section	.text._Z6smem_1Pj,"ax",@progbits
	.align	128
        .global         _Z6smem_1Pj
        .type           _Z6smem_1Pj,@function
        .size           _Z6smem_1Pj,(.L_x_15 - _Z6smem_1Pj)
        .other          _Z6smem_1Pj,@"STO_CUDA_ENTRY STV_DEFAULT"
_Z6smem_1Pj:
.text._Z6smem_1Pj:
[----:B------:R-:W-:Y:S01]  /*0000*/  LDC R1, c[0x0][0x37c] ;  /* 0x0000df00ff017b82 */ /* 0x000fe20000000800 */
[----:B------:R-:W0:Y:S07]  /*0010*/  S2R R7, SR_TID.X ;  /* 0x0000000000077919 */ /* 0x000e2e0000002100 */
[----:B------:R-:W1:Y:S01]  /*0020*/  S2UR UR5, SR_CgaCtaId ;  /* 0x00000000000579c3 */ /* 0x000e620000008800 */
[----:B------:R-:W-:Y:S02]  /*0030*/  UMOV UR4, 0x400 ;  /* 0x0000040000047882 */ /* 0x000fe40000000000 */
[----:B-1----:R-:W-:-:S06]  /*0040*/  ULEA UR4, UR5, UR4, 0x18 ;  /* 0x0000000405047291 */ /* 0x002fcc000f8ec0ff */
[C---:B0-----:R-:W-:Y:S02]  /*0050*/  LEA R0, R7.reuse, UR4, 0x2 ;  /* 0x0000000407007c11 */ /* 0x041fe4000f8e10ff */
[----:B------:R-:W-:-:S03]  /*0060*/  ISETP.GT.U32.AND P0, PT, R7, 0xf, PT ;  /* 0x0000000f0700780c */ /* 0x000fc60003f04070 */
[----:B------:R0:W-:Y:S04]  /*0070*/  STS [R0], R7 ;  /* 0x0000000700007388 */ /* 0x0001e80000000800 */
[----:B------:R0:W-:Y:S04]  /*0080*/  STS [R0+0x80], R7 ;  /* 0x0000800700007388 */ /* 0x0001e80000000800 */
[----:B------:R0:W-:Y:S04]  /*0090*/  STS [R0+0x100], R7 ;  /* 0x0001000700007388 */ /* 0x0001e80000000800 */
[----:B------:R0:W-:Y:S01]  /*00a0*/  STS [R0+0x180], R7 ;  /* 0x0001800700007388 */ /* 0x0001e20000000800 */
[----:B------:R-:W-:Y:S06]  /*00b0*/  BAR.SYNC.DEFER_BLOCKING 0x0 ;  /* 0x0000000000007b1d */ /* 0x000fec0000010000 */
[----:B------:R-:W-:Y:S05]  /*00c0*/  @P0 EXIT ;  /* 0x000000000000094d */ /* 0x000fea0003800000 */
[C---:B0-----:R-:W-:Y:S01]  /*00d0*/  LEA R0, R7.reuse, R0, 0x2 ;  /* 0x0000000007007211 */ /* 0x041fe200078e10ff */
[----:B------:R-:W0:Y:S01]  /*00e0*/  LDC.64 R2, c[0x0][0x380] ;  /* 0x0000e000ff027b82 */ /* 0x000e220000000a00 */
[----:B------:R-:W1:Y:S03]  /*00f0*/  LDCU.64 UR4, c[0x0][0x358] ;  /* 0x00006b00ff0477ac */ /* 0x000e660008000a00 */
[----:B------:R-:W1:Y:S01]  /*0100*/  LDS.64 R4, [R0] ;  /* 0x0000000000047984 */ /* 0x000e620000000a00 */
[----:B0-----:R-:W-:-:S05]  /*0110*/  IMAD.WIDE.U32 R2, R7, 0x8, R2 ;  /* 0x0000000807027825 */ /* 0x001fca00078e0002 */
[----:B-1----:R-:W-:Y:S01]  /*0120*/  STG.E.64 desc[UR4][R2.64], R4 ;  /* 0x0000000402007986 */ /* 0x002fe2000c101b04 */
[----:B------:R-:W-:Y:S05]  /*0130*/  EXIT ;  /* 0x000000000000794d */ /* 0x000fea0003800000 */
.L_x_7:
        /* <DEDUP_REMOVED lines=12> */
.L_x_15:


//--------------------- .nv.shared._Z6smem_8Pj    --------------------------
	.section	.nv.shared._Z6smem_8Pj,"aw",@nobits
	.sectionflags	@""
	.align	4
.nv.shared._Z6smem_8Pj:
	.zero		1536


//--------------------- .nv.shared.reserved.0     --------------------------
	.section	.nv.shared.reserved.0,"aw",@nobits
	.weak		__nv_reservedSMEM_offset_0_alias
	.size		__nv_reservedSMEM_offset_0_alias, 0, 64
	.other		__nv_reservedSMEM_offset_0_alias,@"STO_CUDA_RESERVED_SHARED STV_DEFAULT"
__nv_reservedSMEM_offset_0_alias:
	.zero		0
	.zero		64


//--------------------- .nv.shared._Z6smem_7Pj    --------------------------
	.section	.nv.shared._Z6smem_7Pj,"aw",@nobits
	.sectionflags	@""
	.align	4
.nv.shared._Z6smem_7Pj:
	.zero		1536


//--------------------- .nv.shared._Z6smem_6Pj    --------------------------
	.section	.nv.shared._Z6smem_6Pj,"aw",@nobits
	.sectionflags	@""
	.align	4
.nv.shared._Z6smem_6Pj:
	.zero		1536


//--------------------- .nv.shared._Z6smem_5Pj    --------------------------
	.section	.nv.shared._Z6smem_5Pj,"aw",@nobits
	.sectionflags	@""
	.align	4
.nv.shared._Z6smem_5Pj:
	.zero		1536


//--------------------- .nv.shared._Z6smem_4Pj    --------------------------
	.section	.nv.shared._Z6smem_4Pj,"aw",@nobits
	.sectionflags	@""
	.align	4
.nv.shared._Z6smem_4Pj:
	.zero		1536


//--------------------- .nv.shared._Z6smem_3Pj    --------------------------
	.section	.nv.shared._Z6smem_3Pj,"aw",@nobits
	.sectionflags	@""
	.align	4
.nv.shared._Z6smem_3Pj:
	.zero		1536


//--------------------- .nv.shared._Z6smem_2Pj    --------------------------
	.section	.nv.shared._Z6smem_2Pj,"aw",@nobits
	.sectionflags	@""
	.align	4
.nv.shared._Z6smem_2Pj:
	.zero		1536


//--------------------- .nv.shared._Z6smem_1Pj    --------------------------
	.section	.nv.shared._Z6smem_1Pj,"aw",@nobits
	.sectionflags	@""
	.align	4
.nv.shared._Z6smem_1Pj:
	.zero		1536


//--------------------- .nv.constant0._Z6smem_8Pj --------------------------
	.section	.nv.constant0._Z6smem_8Pj,"a",@progbits
	.sectionflags	@""
	.align	4
.nv.constant0._Z6smem_8Pj:
	.zero		904


//--------------------- .nv.constant0._Z6smem_7Pj --------------------------
	.section	.nv.constant0._Z6smem_7Pj,"a",@progbits
	.sectionflags	@""
	.align	4
.nv.constant0._Z6smem_7Pj:
	.zero		904


//--------------------- .nv.constant0._Z6smem_6Pj --------------------------
	.section	.nv.constant0._Z6smem_6Pj,"a",@progbits
	.sectionflags	@""
	.align	4
.nv.constant0._Z6smem_6Pj:
	.zero		904


//--------------------- .nv.constant0._Z6smem_5Pj --------------------------
	.section	.nv.constant0._Z6smem_5Pj,"a",@progbits
	.sectionflags	@""
	.align	4
.nv.constant0._Z6smem_5Pj:
	.zero		904


//--------------------- .nv.constant0._Z6smem_4Pj --------------------------
	.section	.nv.constant0._Z6smem_4Pj,"a",@progbits
	.sectionflags	@""
	.align	4
.nv.constant0._Z6smem_4Pj:
	.zero		904


//--------------------- .nv.constant0._Z6smem_3Pj --------------------------
	.section	.nv.constant0._Z6smem_3Pj,"a",@progbits
	.sectionflags	@""
	.align	4
.nv.constant0._Z6smem_3Pj:
	.zero		904


//--------------------- .nv.constant0._Z6smem_2Pj --------------------------
	.section	.nv.constant0._Z6smem_2Pj,"a",@progbits
	.sectionflags	@""
	.align	4
.nv.constant0._Z6smem_2Pj:
	.zero		904


//--------------------- .nv.constant0._Z6smem_1Pj --------------------------
	.section	.nv.constant0._Z6smem_1Pj,"a",@progbits
	.sectionflags	@""
	.align	4
.nv.constant0._Z6smem_1Pj:
	.zero		904


//--------------------- SYMBOLS --------------------------

	.type		.nv.reservedSmem.offset0,@object
	.size		.nv.reservedSmem.offset0,0x4
	.type		.nv.reservedSmem.cap,@object
	.size		.nv.reservedSmem.cap,0x4
